//
// Generated by NVIDIA NVVM Compiler
//
// Compiler Build ID: CL-36424714
// Cuda compilation tools, release 13.0, V13.0.88
// Based on NVVM 20.0.0
//

.version 9.0
.target sm_100
.address_size 64

	// .globl	_Z13Find_TrianglePiS_S_iiiiS_
.extern .func  (.param .b32 func_retval0) vprintf
(
	.param .b64 vprintf_param_0,
	.param .b64 vprintf_param_1
)
;
.global .align 1 .b8 $str[21] = {10, 32, 101, 100, 103, 101, 40, 37, 100, 32, 44, 32, 37, 100, 41, 32, 58, 32, 37, 100};

.visible .entry _Z13Find_TrianglePiS_S_iiiiS_(
	.param .u64 .ptr .align 1 _Z13Find_TrianglePiS_S_iiiiS__param_0,
	.param .u64 .ptr .align 1 _Z13Find_TrianglePiS_S_iiiiS__param_1,
	.param .u64 .ptr .align 1 _Z13Find_TrianglePiS_S_iiiiS__param_2,
	.param .u32 _Z13Find_TrianglePiS_S_iiiiS__param_3,
	.param .u32 _Z13Find_TrianglePiS_S_iiiiS__param_4,
	.param .u32 _Z13Find_TrianglePiS_S_iiiiS__param_5,
	.param .u32 _Z13Find_TrianglePiS_S_iiiiS__param_6,
	.param .u64 .ptr .align 1 _Z13Find_TrianglePiS_S_iiiiS__param_7
)
{
	.local .align 8 .b8 	__local_depot0[16];
	.reg .b64 	%SP;
	.reg .b64 	%SPL;
	.reg .pred 	%p<72>;
	.reg .b32 	%r<259>;
	.reg .b64 	%rd<51>;

	mov.u64 	%SPL, __local_depot0;
	cvta.local.u64 	%SP, %SPL;
	ld.param.u64 	%rd7, [_Z13Find_TrianglePiS_S_iiiiS__param_0];
	ld.param.u64 	%rd8, [_Z13Find_TrianglePiS_S_iiiiS__param_1];
	ld.param.u64 	%rd9, [_Z13Find_TrianglePiS_S_iiiiS__param_2];
	ld.param.u32 	%r90, [_Z13Find_TrianglePiS_S_iiiiS__param_3];
	ld.param.u64 	%rd10, [_Z13Find_TrianglePiS_S_iiiiS__param_7];
	cvta.to.global.u64 	%rd1, %rd10;
	cvta.to.global.u64 	%rd2, %rd7;
	cvta.to.global.u64 	%rd3, %rd9;
	cvta.to.global.u64 	%rd4, %rd8;
	mov.u32 	%r92, %tid.x;
	mov.u32 	%r93, %ctaid.x;
	mov.u32 	%r94, %ntid.x;
	mad.lo.s32 	%r1, %r93, %r94, %r92;
	setp.le.s32 	%p1, %r90, %r1;
	@%p1 bra 	$L__BB0_45;
	mul.wide.s32 	%rd11, %r1, 4;
	add.s64 	%rd5, %rd4, %rd11;
	ld.global.u32 	%r220, [%rd5];
	ld.global.u32 	%r219, [%rd5+4];
	setp.ge.s32 	%p2, %r220, %r219;
	@%p2 bra 	$L__BB0_45;
	ld.param.u32 	%r216, [_Z13Find_TrianglePiS_S_iiiiS__param_4];
	sub.s32 	%r4, %r90, %r1;
	setp.lt.s32 	%p3, %r90, %r216;
	@%p3 bra 	$L__BB0_3;
	bra.uni 	$L__BB0_31;
$L__BB0_3:
	ld.param.u32 	%r217, [_Z13Find_TrianglePiS_S_iiiiS__param_4];
	sub.s32 	%r110, %r217, %r90;
	and.b32  	%r5, %r110, 15;
	and.b32  	%r6, %r110, 7;
	and.b32  	%r7, %r110, 3;
	and.b32  	%r111, %r110, -16;
	neg.s32 	%r8, %r111;
	add.s64 	%rd46, %rd3, %rd11;
$L__BB0_4:
	setp.lt.s32 	%p18, %r4, 2;
	mul.wide.s32 	%rd28, %r220, 4;
	add.s64 	%rd29, %rd2, %rd28;
	ld.global.u32 	%r11, [%rd29];
	ld.global.u32 	%r242, [%rd5];
	@%p18 bra 	$L__BB0_9;
	mov.u32 	%r224, %r90;
	mov.u32 	%r222, %r1;
$L__BB0_6:
	add.s32 	%r112, %r224, %r222;
	shr.u32 	%r113, %r112, 31;
	add.s32 	%r114, %r112, %r113;
	shr.s32 	%r237, %r114, 1;
	mul.wide.s32 	%rd30, %r237, 4;
	add.s64 	%rd31, %rd3, %rd30;
	ld.global.u32 	%r16, [%rd31];
	setp.lt.s32 	%p19, %r16, %r11;
	mov.u32 	%r223, %r237;
	@%p19 bra 	$L__BB0_8;
	setp.le.s32 	%p20, %r16, %r11;
	mov.u32 	%r223, %r222;
	mov.u32 	%r224, %r237;
	@%p20 bra 	$L__BB0_22;
$L__BB0_8:
	sub.s32 	%r115, %r224, %r223;
	setp.gt.s32 	%p21, %r115, 1;
	mov.u32 	%r222, %r223;
	@%p21 bra 	$L__BB0_6;
$L__BB0_9:
	ld.param.u32 	%r218, [_Z13Find_TrianglePiS_S_iiiiS__param_4];
	sub.s32 	%r118, %r90, %r218;
	setp.gt.u32 	%p22, %r118, -16;
	mov.b32 	%r237, 0;
	mov.u32 	%r229, %r90;
	@%p22 bra 	$L__BB0_12;
	mov.b32 	%r237, 0;
	mov.u32 	%r225, %r8;
	mov.u32 	%r229, %r90;
$L__BB0_11:
	.pragma "nounroll";
	mul.wide.s32 	%rd32, %r229, 4;
	add.s64 	%rd33, %rd3, %rd32;
	ld.global.u32 	%r120, [%rd33];
	setp.eq.s32 	%p23, %r120, %r11;
	selp.b32 	%r121, %r229, %r237, %p23;
	ld.global.u32 	%r122, [%rd33+4];
	setp.eq.s32 	%p24, %r122, %r11;
	add.s32 	%r123, %r229, 1;
	selp.b32 	%r124, %r123, %r121, %p24;
	ld.global.u32 	%r125, [%rd33+8];
	setp.eq.s32 	%p25, %r125, %r11;
	add.s32 	%r126, %r229, 2;
	selp.b32 	%r127, %r126, %r124, %p25;
	ld.global.u32 	%r128, [%rd33+12];
	setp.eq.s32 	%p26, %r128, %r11;
	add.s32 	%r129, %r229, 3;
	selp.b32 	%r130, %r129, %r127, %p26;
	ld.global.u32 	%r131, [%rd33+16];
	setp.eq.s32 	%p27, %r131, %r11;
	add.s32 	%r132, %r229, 4;
	selp.b32 	%r133, %r132, %r130, %p27;
	ld.global.u32 	%r134, [%rd33+20];
	setp.eq.s32 	%p28, %r134, %r11;
	add.s32 	%r135, %r229, 5;
	selp.b32 	%r136, %r135, %r133, %p28;
	ld.global.u32 	%r137, [%rd33+24];
	setp.eq.s32 	%p29, %r137, %r11;
	add.s32 	%r138, %r229, 6;
	selp.b32 	%r139, %r138, %r136, %p29;
	ld.global.u32 	%r140, [%rd33+28];
	setp.eq.s32 	%p30, %r140, %r11;
	add.s32 	%r141, %r229, 7;
	selp.b32 	%r142, %r141, %r139, %p30;
	ld.global.u32 	%r143, [%rd33+32];
	setp.eq.s32 	%p31, %r143, %r11;
	add.s32 	%r144, %r229, 8;
	selp.b32 	%r145, %r144, %r142, %p31;
	ld.global.u32 	%r146, [%rd33+36];
	setp.eq.s32 	%p32, %r146, %r11;
	add.s32 	%r147, %r229, 9;
	selp.b32 	%r148, %r147, %r145, %p32;
	ld.global.u32 	%r149, [%rd33+40];
	setp.eq.s32 	%p33, %r149, %r11;
	add.s32 	%r150, %r229, 10;
	selp.b32 	%r151, %r150, %r148, %p33;
	ld.global.u32 	%r152, [%rd33+44];
	setp.eq.s32 	%p34, %r152, %r11;
	add.s32 	%r153, %r229, 11;
	selp.b32 	%r154, %r153, %r151, %p34;
	ld.global.u32 	%r155, [%rd33+48];
	setp.eq.s32 	%p35, %r155, %r11;
	add.s32 	%r156, %r229, 12;
	selp.b32 	%r157, %r156, %r154, %p35;
	ld.global.u32 	%r158, [%rd33+52];
	setp.eq.s32 	%p36, %r158, %r11;
	add.s32 	%r159, %r229, 13;
	selp.b32 	%r160, %r159, %r157, %p36;
	ld.global.u32 	%r161, [%rd33+56];
	setp.eq.s32 	%p37, %r161, %r11;
	add.s32 	%r162, %r229, 14;
	selp.b32 	%r163, %r162, %r160, %p37;
	ld.global.u32 	%r164, [%rd33+60];
	setp.eq.s32 	%p38, %r164, %r11;
	add.s32 	%r165, %r229, 15;
	selp.b32 	%r237, %r165, %r163, %p38;
	add.s32 	%r229, %r229, 16;
	add.s32 	%r225, %r225, 16;
	setp.ne.s32 	%p39, %r225, 0;
	@%p39 bra 	$L__BB0_11;
$L__BB0_12:
	setp.eq.s32 	%p40, %r5, 0;
	@%p40 bra 	$L__BB0_22;
	add.s32 	%r167, %r5, -1;
	setp.lt.u32 	%p41, %r167, 7;
	@%p41 bra 	$L__BB0_15;
	mul.wide.s32 	%rd34, %r229, 4;
	add.s64 	%rd35, %rd3, %rd34;
	ld.global.u32 	%r168, [%rd35];
	setp.eq.s32 	%p42, %r168, %r11;
	selp.b32 	%r169, %r229, %r237, %p42;
	add.s32 	%r170, %r229, 1;
	ld.global.u32 	%r171, [%rd35+4];
	setp.eq.s32 	%p43, %r171, %r11;
	selp.b32 	%r172, %r170, %r169, %p43;
	add.s32 	%r173, %r229, 2;
	ld.global.u32 	%r174, [%rd35+8];
	setp.eq.s32 	%p44, %r174, %r11;
	selp.b32 	%r175, %r173, %r172, %p44;
	add.s32 	%r176, %r229, 3;
	ld.global.u32 	%r177, [%rd35+12];
	setp.eq.s32 	%p45, %r177, %r11;
	selp.b32 	%r178, %r176, %r175, %p45;
	add.s32 	%r179, %r229, 4;
	ld.global.u32 	%r180, [%rd35+16];
	setp.eq.s32 	%p46, %r180, %r11;
	selp.b32 	%r181, %r179, %r178, %p46;
	add.s32 	%r182, %r229, 5;
	ld.global.u32 	%r183, [%rd35+20];
	setp.eq.s32 	%p47, %r183, %r11;
	selp.b32 	%r184, %r182, %r181, %p47;
	add.s32 	%r185, %r229, 6;
	ld.global.u32 	%r186, [%rd35+24];
	setp.eq.s32 	%p48, %r186, %r11;
	selp.b32 	%r187, %r185, %r184, %p48;
	add.s32 	%r188, %r229, 7;
	ld.global.u32 	%r189, [%rd35+28];
	setp.eq.s32 	%p49, %r189, %r11;
	selp.b32 	%r237, %r188, %r187, %p49;
	add.s32 	%r229, %r229, 8;
$L__BB0_15:
	setp.eq.s32 	%p50, %r6, 0;
	@%p50 bra 	$L__BB0_22;
	add.s32 	%r191, %r6, -1;
	setp.lt.u32 	%p51, %r191, 3;
	@%p51 bra 	$L__BB0_18;
	mul.wide.s32 	%rd36, %r229, 4;
	add.s64 	%rd37, %rd3, %rd36;
	ld.global.u32 	%r192, [%rd37];
	setp.eq.s32 	%p52, %r192, %r11;
	selp.b32 	%r193, %r229, %r237, %p52;
	add.s32 	%r194, %r229, 1;
	ld.global.u32 	%r195, [%rd37+4];
	setp.eq.s32 	%p53, %r195, %r11;
	selp.b32 	%r196, %r194, %r193, %p53;
	add.s32 	%r197, %r229, 2;
	ld.global.u32 	%r198, [%rd37+8];
	setp.eq.s32 	%p54, %r198, %r11;
	selp.b32 	%r199, %r197, %r196, %p54;
	add.s32 	%r200, %r229, 3;
	ld.global.u32 	%r201, [%rd37+12];
	setp.eq.s32 	%p55, %r201, %r11;
	selp.b32 	%r237, %r200, %r199, %p55;
	add.s32 	%r229, %r229, 4;
$L__BB0_18:
	setp.eq.s32 	%p56, %r7, 0;
	@%p56 bra 	$L__BB0_22;
	setp.eq.s32 	%p57, %r7, 1;
	mul.wide.s32 	%rd38, %r229, 4;
	add.s64 	%rd6, %rd3, %rd38;
	ld.global.u32 	%r202, [%rd6];
	setp.eq.s32 	%p58, %r202, %r11;
	selp.b32 	%r237, %r229, %r237, %p58;
	@%p57 bra 	$L__BB0_22;
	setp.eq.s32 	%p59, %r7, 2;
	add.s32 	%r203, %r229, 1;
	ld.global.u32 	%r204, [%rd6+4];
	setp.eq.s32 	%p60, %r204, %r11;
	selp.b32 	%r237, %r203, %r237, %p60;
	@%p59 bra 	$L__BB0_22;
	add.s32 	%r205, %r229, 2;
	ld.global.u32 	%r206, [%rd6+8];
	setp.eq.s32 	%p61, %r206, %r11;
	selp.b32 	%r237, %r205, %r237, %p61;
$L__BB0_22:
	mul.wide.s32 	%rd39, %r237, 4;
	add.s64 	%rd40, %rd4, %rd39;
	ld.global.u32 	%r243, [%rd40];
	ld.global.u32 	%r209, [%rd40+4];
	setp.ge.s32 	%p62, %r242, %r219;
	setp.ge.s32 	%p63, %r243, %r209;
	mov.b32 	%r241, 0;
	or.pred  	%p64, %p62, %p63;
	@%p64 bra 	$L__BB0_30;
	mov.b32 	%r241, 0;
$L__BB0_24:
	mul.wide.s32 	%rd41, %r242, 4;
	add.s64 	%rd42, %rd2, %rd41;
	ld.global.u32 	%r48, [%rd42];
	mul.wide.s32 	%rd43, %r243, 4;
	add.s64 	%rd44, %rd2, %rd43;
	ld.global.u32 	%r49, [%rd44];
	setp.lt.s32 	%p65, %r48, %r49;
	@%p65 bra 	$L__BB0_28;
	setp.lt.s32 	%p66, %r49, %r48;
	@%p66 bra 	$L__BB0_27;
	setp.eq.s32 	%p67, %r48, %r49;
	selp.u32 	%r211, 1, 0, %p67;
	add.s32 	%r241, %r241, %r211;
	add.s32 	%r242, %r242, %r211;
	add.s32 	%r243, %r243, %r211;
	bra.uni 	$L__BB0_29;
$L__BB0_27:
	add.s32 	%r243, %r243, 1;
	bra.uni 	$L__BB0_29;
$L__BB0_28:
	add.s32 	%r242, %r242, 1;
$L__BB0_29:
	setp.lt.s32 	%p68, %r242, %r219;
	setp.lt.s32 	%p69, %r243, %r209;
	and.pred  	%p70, %p68, %p69;
	@%p70 bra 	$L__BB0_24;
$L__BB0_30:
	ld.global.u32 	%r212, [%rd46];
	add.u64 	%rd47, %SP, 0;
	add.u64 	%rd48, %SPL, 0;
	st.local.v2.u32 	[%rd48], {%r212, %r11};
	st.local.u32 	[%rd48+8], %r241;
	mov.u64 	%rd49, $str;
	cvta.global.u64 	%rd50, %rd49;
	{ // callseq 1, 0
	.param .b64 param0;
	st.param.b64 	[param0], %rd50;
	.param .b64 param1;
	st.param.b64 	[param1], %rd47;
	.param .b32 retval0;
	call.uni (retval0), 
	vprintf, 
	(
	param0, 
	param1
	);
	ld.param.b32 	%r213, [retval0];
	} // callseq 1
	atom.global.add.u32 	%r215, [%rd1], %r241;
	add.s32 	%r220, %r220, 1;
	ld.global.u32 	%r219, [%rd5+4];
	setp.lt.s32 	%p71, %r220, %r219;
	@%p71 bra 	$L__BB0_4;
	bra.uni 	$L__BB0_45;
$L__BB0_31:
	setp.lt.s32 	%p4, %r4, 2;
	mul.wide.s32 	%rd12, %r220, 4;
	add.s64 	%rd13, %rd2, %rd12;
	ld.global.u32 	%r63, [%rd13];
	ld.global.u32 	%r256, [%rd5];
	mov.b32 	%r95, 0;
	mov.u32 	%r251, %r95;
	@%p4 bra 	$L__BB0_36;
	mov.u32 	%r250, %r90;
	mov.u32 	%r248, %r1;
$L__BB0_33:
	add.s32 	%r96, %r250, %r248;
	shr.u32 	%r97, %r96, 31;
	add.s32 	%r98, %r96, %r97;
	shr.s32 	%r251, %r98, 1;
	mul.wide.s32 	%rd14, %r251, 4;
	add.s64 	%rd15, %rd3, %rd14;
	ld.global.u32 	%r68, [%rd15];
	setp.lt.s32 	%p5, %r68, %r63;
	mov.u32 	%r249, %r251;
	@%p5 bra 	$L__BB0_35;
	setp.le.s32 	%p6, %r68, %r63;
	mov.u32 	%r249, %r248;
	mov.u32 	%r250, %r251;
	@%p6 bra 	$L__BB0_36;
$L__BB0_35:
	sub.s32 	%r100, %r250, %r249;
	setp.gt.s32 	%p7, %r100, 1;
	mov.u32 	%r248, %r249;
	mov.u32 	%r251, %r95;
	@%p7 bra 	$L__BB0_33;
$L__BB0_36:
	mul.wide.s32 	%rd16, %r251, 4;
	add.s64 	%rd17, %rd4, %rd16;
	ld.global.u32 	%r257, [%rd17];
	ld.global.u32 	%r103, [%rd17+4];
	setp.ge.s32 	%p8, %r256, %r219;
	setp.ge.s32 	%p9, %r257, %r103;
	mov.b32 	%r255, 0;
	or.pred  	%p10, %p8, %p9;
	@%p10 bra 	$L__BB0_44;
	mov.b32 	%r255, 0;
$L__BB0_38:
	mul.wide.s32 	%rd18, %r256, 4;
	add.s64 	%rd19, %rd2, %rd18;
	ld.global.u32 	%r77, [%rd19];
	mul.wide.s32 	%rd20, %r257, 4;
	add.s64 	%rd21, %rd2, %rd20;
	ld.global.u32 	%r78, [%rd21];
	setp.ge.s32 	%p11, %r77, %r78;
	@%p11 bra 	$L__BB0_40;
	add.s32 	%r256, %r256, 1;
	bra.uni 	$L__BB0_43;
$L__BB0_40:
	setp.ge.s32 	%p12, %r78, %r77;
	@%p12 bra 	$L__BB0_42;
	add.s32 	%r257, %r257, 1;
	bra.uni 	$L__BB0_43;
$L__BB0_42:
	setp.eq.s32 	%p13, %r77, %r78;
	selp.u32 	%r105, 1, 0, %p13;
	add.s32 	%r255, %r255, %r105;
	add.s32 	%r256, %r256, %r105;
	add.s32 	%r257, %r257, %r105;
$L__BB0_43:
	setp.lt.s32 	%p14, %r256, %r219;
	setp.lt.s32 	%p15, %r257, %r103;
	and.pred  	%p16, %p14, %p15;
	@%p16 bra 	$L__BB0_38;
$L__BB0_44:
	add.s64 	%rd23, %rd3, %rd11;
	ld.global.u32 	%r106, [%rd23];
	add.u64 	%rd24, %SP, 0;
	add.u64 	%rd25, %SPL, 0;
	st.local.v2.u32 	[%rd25], {%r106, %r63};
	st.local.u32 	[%rd25+8], %r255;
	mov.u64 	%rd26, $str;
	cvta.global.u64 	%rd27, %rd26;
	{ // callseq 0, 0
	.param .b64 param0;
	st.param.b64 	[param0], %rd27;
	.param .b64 param1;
	st.param.b64 	[param1], %rd24;
	.param .b32 retval0;
	call.uni (retval0), 
	vprintf, 
	(
	param0, 
	param1
	);
	ld.param.b32 	%r107, [retval0];
	} // callseq 0
	atom.global.add.u32 	%r109, [%rd1], %r255;
	add.s32 	%r220, %r220, 1;
	ld.global.u32 	%r219, [%rd5+4];
	setp.lt.s32 	%p17, %r220, %r219;
	@%p17 bra 	$L__BB0_31;
$L__BB0_45:
	ret;

}


// ===== COMPILED SASS (sm_100) =====

	.target	sm_100

	.elftype	@"ET_EXEC"


//--------------------- .note.nv.tkinfo           --------------------------
	.section	.note.nv.tkinfo,"",@"SHT_NOTE"
	.sectionflags	@"SHF_NOTE_NV_TKINFO"
	.tkinfo
        /*0018*/ 	.word	0x00000002
        /*0030*/ 	.string	""
        /*0030*/ 	.string	"ptxas"
        /*0030*/ 	.string	"Cuda compilation tools, release 13.0, V13.0.88"
        /*0030*/ 	.string	"Build cuda_13.0.r13.0/compiler.36424714_0"
        /*0030*/ 	.string	"-arch sm_100 -m 64 "



//--------------------- .note.nv.cuinfo           --------------------------
	.section	.note.nv.cuinfo,"",@"SHT_NOTE"
	.sectionflags	@"SHF_NOTE_NV_CUINFO"
        /*0018*/ 	.short	0x0002
        /*001a*/ 	.short	0x0064
        /*001c*/ 	.short	0x0082
	.zero		2


//--------------------- .nv.info                  --------------------------
	.section	.nv.info,"",@"SHT_CUDA_INFO"
	.align	4


	//----- nvinfo : EIATTR_REGCOUNT
	.align		4
        /*0000*/ 	.byte	0x04, 0x2f
        /*0002*/ 	.short	(.L_2 - .L_1)
	.align		4
.L_1:
        /*0004*/ 	.word	index@(_Z13Find_TrianglePiS_S_iiiiS_)
        /*0008*/ 	.word	0x0000001f


	//----- nvinfo : EIATTR_FRAME_SIZE
	.align		4
.L_2:
        /*000c*/ 	.byte	0x04, 0x11
        /*000e*/ 	.short	(.L_4 - .L_3)
	.align		4
.L_3:
        /*0010*/ 	.word	index@(_Z13Find_TrianglePiS_S_iiiiS_)
        /*0014*/ 	.word	0x00000010


	//----- nvinfo : EIATTR_MIN_STACK_SIZE
	.align		4
.L_4:
        /*0018*/ 	.byte	0x04, 0x12
        /*001a*/ 	.short	(.L_6 - .L_5)
	.align		4
.L_5:
        /*001c*/ 	.word	index@(_Z13Find_TrianglePiS_S_iiiiS_)
        /*0020*/ 	.word	0x00000010
.L_6:


//--------------------- .nv.compat                --------------------------
	.section	.nv.compat,"",@"SHT_CUDA_COMPAT_INFO"
	.align	4
        /*0000*/ 	.byte	0x02, 0x09, 0x00, 0x00, 0x02, 0x02, 0x01, 0x00, 0x02, 0x05, 0x05, 0x00, 0x03, 0x07, 0x01, 0x01
        /*0010*/ 	.byte	0x02, 0x03, 0x00, 0x00, 0x02, 0x06, 0x01, 0x00, 0x04, 0x0b, 0x08, 0x00, 0x09, 0x00, 0x00, 0x00
        /*0020*/ 	.byte	0x00, 0x00, 0x00, 0x00


//--------------------- .nv.info._Z13Find_TrianglePiS_S_iiiiS_ --------------------------
	.section	.nv.info._Z13Find_TrianglePiS_S_iiiiS_,"",@"SHT_CUDA_INFO"
	.sectionflags	@""
	.align	4


	//----- nvinfo : EIATTR_CUDA_API_VERSION
	.align		4
        /*0000*/ 	.byte	0x04, 0x37
        /*0002*/ 	.short	(.L_8 - .L_7)
.L_7:
        /*0004*/ 	.word	0x00000082


	//----- nvinfo : EIATTR_KPARAM_INFO
	.align		4
.L_8:
        /*0008*/ 	.byte	0x04, 0x17
        /*000a*/ 	.short	(.L_10 - .L_9)
.L_9:
        /*000c*/ 	.word	0x00000000
        /*0010*/ 	.short	0x0007
        /*0012*/ 	.short	0x0028
        /*0014*/ 	.byte	0x00, 0xf5, 0x21, 0x00


	//----- nvinfo : EIATTR_KPARAM_INFO
	.align		4
.L_10:
        /*0018*/ 	.byte	0x04, 0x17
        /*001a*/ 	.short	(.L_12 - .L_11)
.L_11:
        /*001c*/ 	.word	0x00000000
        /*0020*/ 	.short	0x0006
        /*0022*/ 	.short	0x0024
        /*0024*/ 	.byte	0x00, 0xf0, 0x11, 0x00


	//----- nvinfo : EIATTR_KPARAM_INFO
	.align		4
.L_12:
        /*0028*/ 	.byte	0x04, 0x17
        /*002a*/ 	.short	(.L_14 - .L_13)
.L_13:
        /*002c*/ 	.word	0x00000000
        /*0030*/ 	.short	0x0005
        /*0032*/ 	.short	0x0020
        /*0034*/ 	.byte	0x00, 0xf0, 0x11, 0x00


	//----- nvinfo : EIATTR_KPARAM_INFO
	.align		4
.L_14:
        /*0038*/ 	.byte	0x04, 0x17
        /*003a*/ 	.short	(.L_16 - .L_15)
.L_15:
        /*003c*/ 	.word	0x00000000
        /*0040*/ 	.short	0x0004
        /*0042*/ 	.short	0x001c
        /*0044*/ 	.byte	0x00, 0xf0, 0x11, 0x00


	//----- nvinfo : EIATTR_KPARAM_INFO
	.align		4
.L_16:
        /*0048*/ 	.byte	0x04, 0x17
        /*004a*/ 	.short	(.L_18 - .L_17)
.L_17:
        /*004c*/ 	.word	0x00000000
        /*0050*/ 	.short	0x0003
        /*0052*/ 	.short	0x0018
        /*0054*/ 	.byte	0x00, 0xf0, 0x11, 0x00


	//----- nvinfo : EIATTR_KPARAM_INFO
	.align		4
.L_18:
        /*0058*/ 	.byte	0x04, 0x17
        /*005a*/ 	.short	(.L_20 - .L_19)
.L_19:
        /*005c*/ 	.word	0x00000000
        /*0060*/ 	.short	0x0002
        /*0062*/ 	.short	0x0010
        /*0064*/ 	.byte	0x00, 0xf5, 0x21, 0x00


	//----- nvinfo : EIATTR_KPARAM_INFO
	.align		4
.L_20:
        /*0068*/ 	.byte	0x04, 0x17
        /*006a*/ 	.short	(.L_22 - .L_21)
.L_21:
        /*006c*/ 	.word	0x00000000
        /*0070*/ 	.short	0x0001
        /*0072*/ 	.short	0x0008
        /*0074*/ 	.byte	0x00, 0xf5, 0x21, 0x00


	//----- nvinfo : EIATTR_KPARAM_INFO
	.align		4
.L_22:
        /*0078*/ 	.byte	0x04, 0x17
        /*007a*/ 	.short	(.L_24 - .L_23)
.L_23:
        /*007c*/ 	.word	0x00000000
        /*0080*/ 	.short	0x0000
        /*0082*/ 	.short	0x0000
        /*0084*/ 	.byte	0x00, 0xf5, 0x21, 0x00


	//----- nvinfo : EIATTR_SPARSE_MMA_MASK
	.align		4
.L_24:
        /*0088*/ 	.byte	0x03, 0x50
        /*008a*/ 	.short	0x0000


	//----- nvinfo : EIATTR_MAXREG_COUNT
	.align		4
        /*008c*/ 	.byte	0x03, 0x1b
        /*008e*/ 	.short	0x00ff


	//----- nvinfo : EIATTR_EXTERNS
	.align		4
        /*0090*/ 	.byte	0x04, 0x0f
        /*0092*/ 	.short	(.L_26 - .L_25)


	//   ....[0]....
	.align		4
.L_25:
        /*0094*/ 	.word	index@(vprintf)


	//----- nvinfo : EIATTR_MERCURY_ISA_VERSION
	.align		4
.L_26:
        /*0098*/ 	.byte	0x03, 0x5f
        /*009a*/ 	.short	0x0101


	//----- nvinfo : EIATTR_INT_WARP_WIDE_INSTR_OFFSETS
	.align		4
        /*009c*/ 	.byte	0x04, 0x31
        /*009e*/ 	.short	(.L_28 - .L_27)


	//   ....[0]....
.L_27:
        /*00a0*/ 	.word	0x00000680


	//   ....[1]....
        /*00a4*/ 	.word	0x000006a0


	//   ....[2]....
        /*00a8*/ 	.word	0x00001530


	//   ....[3]....
        /*00ac*/ 	.word	0x00001550


	//----- nvinfo : EIATTR_VRC_CTA_INIT_COUNT
	.align		4
.L_28:
        /*00b0*/ 	.byte	0x02, 0x4a
	.zero		1
	.zero		1


	//----- nvinfo : EIATTR_SYSCALL_OFFSETS
	.align		4
        /*00b4*/ 	.byte	0x04, 0x46
        /*00b6*/ 	.short	(.L_30 - .L_29)


	//   ....[0]....
.L_29:
        /*00b8*/ 	.word	0x00000660


	//   ....[1]....
        /*00bc*/ 	.word	0x00001510


	//----- nvinfo : EIATTR_EXIT_INSTR_OFFSETS
	.align		4
.L_30:
        /*00c0*/ 	.byte	0x04, 0x1c
        /*00c2*/ 	.short	(.L_32 - .L_31)


	//   ....[0]....
.L_31:
        /*00c4*/ 	.word	0x000000c0


	//   ....[1]....
        /*00c8*/ 	.word	0x00000130


	//   ....[2]....
        /*00cc*/ 	.word	0x00000730


	//   ....[3]....
        /*00d0*/ 	.word	0x000015f0


	//----- nvinfo : EIATTR_CRS_STACK_SIZE
	.align		4
.L_32:
        /*00d4*/ 	.byte	0x04, 0x1e
        /*00d6*/ 	.short	(.L_34 - .L_33)
.L_33:
        /*00d8*/ 	.word	0x00000000


	//----- nvinfo : EIATTR_CBANK_PARAM_SIZE
	.align		4
.L_34:
        /*00dc*/ 	.byte	0x03, 0x19
        /*00de*/ 	.short	0x0030


	//----- nvinfo : EIATTR_PARAM_CBANK
	.align		4
        /*00e0*/ 	.byte	0x04, 0x0a
        /*00e2*/ 	.short	(.L_36 - .L_35)
	.align		4
.L_35:
        /*00e4*/ 	.word	index@(.nv.constant0._Z13Find_TrianglePiS_S_iiiiS_)
        /*00e8*/ 	.short	0x0380
        /*00ea*/ 	.short	0x0030


	//----- nvinfo : EIATTR_SW_WAR
	.align		4
.L_36:
        /*00ec*/ 	.byte	0x04, 0x36
        /*00ee*/ 	.short	(.L_38 - .L_37)
.L_37:
        /*00f0*/ 	.word	0x00000008
.L_38:


//--------------------- .nv.callgraph             --------------------------
	.section	.nv.callgraph,"",@"SHT_CUDA_CALLGRAPH"
	.align	4
	.sectionentsize	8
	.align		4
        /*0000*/ 	.word	0x00000000
	.align		4
        /*0004*/ 	.word	0xffffffff
	.align		4
        /*0008*/ 	.word	index@(_Z13Find_TrianglePiS_S_iiiiS_)
	.align		4
        /*000c*/ 	.word	index@(vprintf)
	.align		4
        /*0010*/ 	.word	0x00000000
	.align		4
        /*0014*/ 	.word	0xfffffffe
	.align		4
        /*0018*/ 	.word	0x00000000
	.align		4
        /*001c*/ 	.word	0xfffffffd
	.align		4
        /*0020*/ 	.word	0x00000000
	.align		4
        /*0024*/ 	.word	0xfffffffc


//--------------------- .nv.constant4             --------------------------
	.section	.nv.constant4,"a",@progbits
	.align	8
	.align		8
.nv.constant4:
        /*0000*/ 	.dword	vprintf
	.align		8
        /*0008*/ 	.dword	$str


//--------------------- .text._Z13Find_TrianglePiS_S_iiiiS_ --------------------------
	.section	.text._Z13Find_TrianglePiS_S_iiiiS_,"ax",@progbits
	.align	128
        .global         _Z13Find_TrianglePiS_S_iiiiS_
        .type           _Z13Find_TrianglePiS_S_iiiiS_,@function
        .size           _Z13Find_TrianglePiS_S_iiiiS_,(.L_x_32 - _Z13Find_TrianglePiS_S_iiiiS_)
        .other          _Z13Find_TrianglePiS_S_iiiiS_,@"STO_CUDA_ENTRY STV_DEFAULT"
_Z13Find_TrianglePiS_S_iiiiS_:
.text._Z13Find_TrianglePiS_S_iiiiS_:
[----:B------:R-:W0:Y:S01]  /*0000*/  LDC R1, c[0x0][0x37c] ;  /* 0x0000df00ff017b82 */ /* 0x000e220000000800 */
[----:B------:R-:W1:Y:S01]  /*0010*/  S2R R23, SR_TID.X ;  /* 0x0000000000177919 */ /* 0x000e620000002100 */
[----:B------:R-:W2:Y:S06]  /*0020*/  LDCU UR5, c[0x0][0x2fc] ;  /* 0x00005f80ff0577ac */ /* 0x000eac0008000800 */
[----:B------:R-:W1:Y:S01]  /*0030*/  S2UR UR6, SR_CTAID.X ;  /* 0x00000000000679c3 */ /* 0x000e620000002500 */
[----:B0-----:R-:W-:Y:S01]  /*0040*/  VIADD R1, R1, 0xfffffff0 ;  /* 0xfffffff001017836 */ /* 0x001fe20000000000 */
[----:B------:R-:W0:Y:S01]  /*0050*/  LDCU UR38, c[0x0][0x398] ;  /* 0x00007300ff2677ac */ /* 0x000e220008000800 */
[----:B------:R-:W3:Y:S05]  /*0060*/  LDCU UR4, c[0x0][0x2f8] ;  /* 0x00005f00ff0477ac */ /* 0x000eea0008000800 */
[----:B------:R-:W1:Y:S01]  /*0070*/  LDC R0, c[0x0][0x360] ;  /* 0x0000d800ff007b82 */ /* 0x000e620000000800 */
[----:B---3--:R-:W-:-:S05]  /*0080*/  IADD3 R18, P1, PT, R1, UR4, RZ ;  /* 0x0000000401127c10 */ /* 0x008fca000ff3e0ff */
[----:B--2---:R-:W-:Y:S02]  /*0090*/  IMAD.X R2, RZ, RZ, UR5, P1 ;  /* 0x00000005ff027e24 */ /* 0x004fe400088e06ff */
[----:B-1----:R-:W-:-:S05]  /*00a0*/  IMAD R23, R0, UR6, R23 ;  /* 0x0000000600177c24 */ /* 0x002fca000f8e0217 */
[----:B0-----:R-:W-:-:S13]  /*00b0*/  ISETP.GE.AND P0, PT, R23, UR38, PT ;  /* 0x0000002617007c0c */ /* 0x001fda000bf06270 */
[----:B------:R-:W-:Y:S05]  /*00c0*/  @P0 EXIT ;  /* 0x000000000000094d */ /* 0x000fea0003800000 */
[----:B------:R-:W0:Y:S01]  /*00d0*/  LDC.64 R16, c[0x0][0x388] ;  /* 0x0000e200ff107b82 */ /* 0x000e220000000a00 */
[----:B------:R-:W1:Y:S01]  /*00e0*/  LDCU.64 UR36, c[0x0][0x358] ;  /* 0x00006b00ff2477ac */ /* 0x000e620008000a00 */
[----:B0-----:R-:W-:-:S05]  /*00f0*/  IMAD.WIDE R16, R23, 0x4, R16 ;  /* 0x0000000417107825 */ /* 0x001fca00078e0210 */
[----:B-1----:R-:W2:Y:S04]  /*0100*/  LDG.E R19, desc[UR36][R16.64] ;  /* 0x0000002410137981 */ /* 0x002ea8000c1e1900 */
[----:B------:R-:W2:Y:S02]  /*0110*/  LDG.E R10, desc[UR36][R16.64+0x4] ;  /* 0x00000424100a7981 */ /* 0x000ea4000c1e1900 */
[----:B--2---:R-:W-:-:S13]  /*0120*/  ISETP.GE.AND P0, PT, R19, R10, PT ;  /* 0x0000000a1300720c */ /* 0x004fda0003f06270 */
[----:B------:R-:W-:Y:S05]  /*0130*/  @P0 EXIT ;  /* 0x000000000000094d */ /* 0x000fea0003800000 */
[----:B------:R-:W0:Y:S01]  /*0140*/  LDC R25, c[0x0][0x39c] ;  /* 0x0000e700ff197b82 */ /* 0x000e220000000800 */
[----:B------:R-:W-:Y:S02]  /*0150*/  IADD3 R24, PT, PT, -R23, UR38, RZ ;  /* 0x0000002617187c10 */ /* 0x000fe4000fffe1ff */
[----:B0-----:R-:W-:-:S13]  /*0160*/  ISETP.LE.AND P0, PT, R25, UR38, PT ;  /* 0x0000002619007c0c */ /* 0x001fda000bf03270 */
[----:B------:R-:W-:Y:S05]  /*0170*/  @!P0 BRA `(.L_x_0) ;  /* 0x0000000400708947 */ /* 0x000fea0003800000 */
.L_x_12:
[----:B------:R-:W0:Y:S01]  /*0180*/  LDC.64 R4, c[0x0][0x380] ;  /* 0x0000e000ff047b82 */ /* 0x000e220000000a00 */
[----:B------:R1:W5:Y:S01]  /*0190*/  LDG.E R3, desc[UR36][R16.64] ;  /* 0x0000002410037981 */ /* 0x000362000c1e1900 */
[----:B0-----:R-:W-:-:S05]  /*01a0*/  IMAD.WIDE R4, R19, 0x4, R4 ;  /* 0x0000000413047825 */ /* 0x001fca00078e0204 */
[----:B------:R1:W5:Y:S01]  /*01b0*/  LDG.E R11, desc[UR36][R4.64] ;  /* 0x00000024040b7981 */ /* 0x000362000c1e1900 */
[----:B------:R-:W-:Y:S01]  /*01c0*/  ISETP.GE.AND P0, PT, R24, 0x2, PT ;  /* 0x000000021800780c */ /* 0x000fe20003f06270 */
[----:B------:R-:W-:Y:S05]  /*01d0*/  YIELD ;  /* 0x0000000000007946 */ /* 0x000fea0003800000 */
[----:B------:R-:W-:Y:S01]  /*01e0*/  BSSY.RECONVERGENT B0, `(.L_x_1) ;  /* 0x000001b000007945 */ /* 0x000fe20003800200 */
[----:B------:R-:W-:-:S06]  /*01f0*/  IMAD.MOV.U32 R7, RZ, RZ, RZ ;  /* 0x000000ffff077224 */ /* 0x000fcc00078e00ff */
[----:B-1----:R-:W-:Y:S05]  /*0200*/  @!P0 BRA `(.L_x_2) ;  /* 0x0000000000608947 */ /* 0x002fea0003800000 */
[----:B------:R-:W0:Y:S01]  /*0210*/  LDC.64 R4, c[0x0][0x390] ;  /* 0x0000e400ff047b82 */ /* 0x000e220000000a00 */
[----:B------:R-:W1:Y:S01]  /*0220*/  LDCU UR4, c[0x0][0x398] ;  /* 0x00007300ff0477ac */ /* 0x000e620008000800 */
[----:B------:R-:W-:Y:S02]  /*0230*/  IMAD.MOV.U32 R9, RZ, RZ, R23 ;  /* 0x000000ffff097224 */ /* 0x000fe400078e0017 */
[----:B-1----:R-:W-:-:S07]  /*0240*/  IMAD.U32 R0, RZ, RZ, UR4 ;  /* 0x00000004ff007e24 */ /* 0x002fce000f8e00ff */
.L_x_5:
[----:B------:R-:W-:-:S05]  /*0250*/  IMAD.IADD R6, R0, 0x1, R9 ;  /* 0x0000000100067824 */ /* 0x000fca00078e0209 */
[----:B------:R-:W-:-:S04]  /*0260*/  LEA.HI R6, R6, R6, RZ, 0x1 ;  /* 0x0000000606067211 */ /* 0x000fc800078f08ff */
[----:B------:R-:W-:-:S05]  /*0270*/  SHF.R.S32.HI R13, RZ, 0x1, R6 ;  /* 0x00000001ff0d7819 */ /* 0x000fca0000011406 */
[----:B0-----:R-:W-:-:S06]  /*0280*/  IMAD.WIDE R6, R13, 0x4, R4 ;  /* 0x000000040d067825 */ /* 0x001fcc00078e0204 */
[----:B------:R-:W2:Y:S01]  /*0290*/  LDG.E R6, desc[UR36][R6.64] ;  /* 0x0000002406067981 */ /* 0x000ea2000c1e1900 */
[----:B------:R-:W-:Y:S01]  /*02a0*/  BSSY.RELIABLE B1, `(.L_x_3) ;  /* 0x0000009000017945 */ /* 0x000fe20003800100 */
[----:B--2--5:R-:W-:-:S13]  /*02b0*/  ISETP.GE.AND P0, PT, R6, R11, PT ;  /* 0x0000000b0600720c */ /* 0x024fda0003f06270 */
[----:B------:R-:W-:Y:S05]  /*02c0*/  @!P0 BRA `(.L_x_4) ;  /* 0x0000000000188947 */ /* 0x000fea0003800000 */
[----:B------:R-:W-:Y:S01]  /*02d0*/  ISETP.GT.AND P0, PT, R6, R11, PT ;  /* 0x0000000b0600720c */ /* 0x000fe20003f04270 */
[----:B------:R-:W-:-:S12]  /*02e0*/  IMAD.MOV.U32 R7, RZ, RZ, R13 ;  /* 0x000000ffff077224 */ /* 0x000fd800078e000d */
[----:B------:R-:W-:Y:S05]  /*02f0*/  @!P0 BREAK.RELIABLE B1 ;  /* 0x0000000000018942 */ /* 0x000fea0003800100 */
[----:B------:R-:W-:Y:S05]  /*0300*/  @!P0 BRA `(.L_x_2) ;  /* 0x0000000000208947 */ /* 0x000fea0003800000 */
[----:B------:R-:W-:Y:S01]  /*0310*/  IMAD.MOV.U32 R13, RZ, RZ, R9 ;  /* 0x000000ffff0d7224 */ /* 0x000fe200078e0009 */
[----:B------:R-:W-:-:S07]  /*0320*/  MOV R0, R7 ;  /* 0x0000000700007202 */ /* 0x000fce0000000f00 */
.L_x_4:
[----:B------:R-:W-:Y:S05]  /*0330*/  BSYNC.RELIABLE B1 ;  /* 0x0000000000017941 */ /* 0x000fea0003800100 */
.L_x_3:
[--C-:B------:R-:W-:Y:S02]  /*0340*/  IMAD.IADD R6, R0, 0x1, -R13.reuse ;  /* 0x0000000100067824 */ /* 0x100fe400078e0a0d */
[----:B------:R-:W-:-:S03]  /*0350*/  IMAD.MOV.U32 R9, RZ, RZ, R13 ;  /* 0x000000ffff097224 */ /* 0x000fc600078e000d */
[----:B------:R-:W-:-:S13]  /*0360*/  ISETP.GT.AND P0, PT, R6, 0x1, PT ;  /* 0x000000010600780c */ /* 0x000fda0003f04270 */
[----:B------:R-:W-:Y:S05]  /*0370*/  @P0 BRA `(.L_x_5) ;  /* 0xfffffffc00b40947 */ /* 0x000fea000383ffff */
[----:B------:R-:W-:-:S07]  /*0380*/  IMAD.MOV.U32 R7, RZ, RZ, RZ ;  /* 0x000000ffff077224 */ /* 0x000fce00078e00ff */
.L_x_2:
[----:B------:R-:W-:Y:S05]  /*0390*/  BSYNC.RECONVERGENT B0 ;  /* 0x0000000000007941 */ /* 0x000fea0003800200 */
.L_x_1:
[----:B------:R-:W0:Y:S02]  /*03a0*/  LDC.64 R4, c[0x0][0x388] ;  /* 0x0000e200ff047b82 */ /* 0x000e240000000a00 */
[----:B0-----:R-:W-:-:S05]  /*03b0*/  IMAD.WIDE R4, R7, 0x4, R4 ;  /* 0x0000000407047825 */ /* 0x001fca00078e0204 */
[----:B------:R-:W2:Y:S04]  /*03c0*/  LDG.E R0, desc[UR36][R4.64] ;  /* 0x0000002404007981 */ /* 0x000ea8000c1e1900 */
[----:B------:R-:W2:Y:S01]  /*03d0*/  LDG.E R13, desc[UR36][R4.64+0x4] ;  /* 0x00000424040d7981 */ /* 0x000ea2000c1e1900 */
[----:B------:R-:W-:Y:S01]  /*03e0*/  BSSY.RECONVERGENT B0, `(.L_x_6) ;  /* 0x000001a000007945 */ /* 0x000fe20003800200 */
[----:B------:R-:W-:Y:S01]  /*03f0*/  IMAD.MOV.U32 R22, RZ, RZ, RZ ;  /* 0x000000ffff167224 */ /* 0x000fe200078e00ff */
[----:B--2---:R-:W-:-:S04]  /*0400*/  ISETP.GE.AND P0, PT, R0, R13, PT ;  /* 0x0000000d0000720c */ /* 0x004fc80003f06270 */
[----:B-----5:R-:W-:-:S13]  /*0410*/  ISETP.GE.OR P0, PT, R3, R10, P0 ;  /* 0x0000000a0300720c */ /* 0x020fda0000706670 */
[----:B------:R-:W-:Y:S05]  /*0420*/  @P0 BRA `(.L_x_7) ;  /* 0x0000000000540947 */ /* 0x000fea0003800000 */
[----:B------:R-:W0:Y:S01]  /*0430*/  LDC.64 R4, c[0x0][0x380] ;  /* 0x0000e000ff047b82 */ /* 0x000e220000000a00 */
[----:B------:R-:W-:-:S07]  /*0440*/  IMAD.MOV.U32 R22, RZ, RZ, RZ ;  /* 0x000000ffff167224 */ /* 0x000fce00078e00ff */
.L_x_10:
[----:B0-----:R-:W-:-:S04]  /*0450*/  IMAD.WIDE R6, R3, 0x4, R4 ;  /* 0x0000000403067825 */ /* 0x001fc800078e0204 */
[----:B------:R-:W-:Y:S02]  /*0460*/  IMAD.WIDE R8, R0, 0x4, R4 ;  /* 0x0000000400087825 */ /* 0x000fe400078e0204 */
[----:B------:R-:W2:Y:S04]  /*0470*/  LDG.E R6, desc[UR36][R6.64] ;  /* 0x0000002406067981 */ /* 0x000ea8000c1e1900 */
[----:B------:R-:W2:Y:S01]  /*0480*/  LDG.E R9, desc[UR36][R8.64] ;  /* 0x0000002408097981 */ /* 0x000ea2000c1e1900 */
[----:B------:R-:W-:Y:S01]  /*0490*/  BSSY.RECONVERGENT B1, `(.L_x_8) ;  /* 0x000000b000017945 */ /* 0x000fe20003800200 */
[----:B--2---:R-:W-:-:S13]  /*04a0*/  ISETP.GE.AND P0, PT, R6, R9, PT ;  /* 0x000000090600720c */ /* 0x004fda0003f06270 */
[----:B------:R-:W-:Y:S01]  /*04b0*/  @!P0 VIADD R3, R3, 0x1 ;  /* 0x0000000103038836 */ /* 0x000fe20000000000 */
[----:B------:R-:W-:Y:S06]  /*04c0*/  @!P0 BRA `(.L_x_9) ;  /* 0x00000000001c8947 */ /* 0x000fec0003800000 */
[----:B------:R-:W-:-:S13]  /*04d0*/  ISETP.GE.AND P0, PT, R9, R6, PT ;  /* 0x000000060900720c */ /* 0x000fda0003f06270 */
[----:B------:R-:W-:Y:S01]  /*04e0*/  @P0 ISETP.NE.AND P1, PT, R6, R9, PT ;  /* 0x000000090600020c */ /* 0x000fe20003f25270 */
[----:B------:R-:W-:-:S03]  /*04f0*/  @!P0 VIADD R0, R0, 0x1 ;  /* 0x0000000100008836 */ /* 0x000fc60000000000 */
[----:B------:R-:W-:-:S04]  /*0500*/  @P0 SEL R7, RZ, 0x1, P1 ;  /* 0x00000001ff070807 */ /* 0x000fc80000800000 */
[----:B------:R-:W-:Y:S01]  /*0510*/  @P0 IADD3 R22, PT, PT, R22, R7, RZ ;  /* 0x0000000716160210 */ /* 0x000fe20007ffe0ff */
[--C-:B------:R-:W-:Y:S02]  /*0520*/  @P0 IMAD.IADD R3, R3, 0x1, R7.reuse ;  /* 0x0000000103030824 */ /* 0x100fe400078e0207 */
[----:B------:R-:W-:-:S07]  /*0530*/  @P0 IMAD.IADD R0, R0, 0x1, R7 ;  /* 0x0000000100000824 */ /* 0x000fce00078e0207 */
.L_x_9:
[----:B------:R-:W-:Y:S05]  /*0540*/  BSYNC.RECONVERGENT B1 ;  /* 0x0000000000017941 */ /* 0x000fea0003800200 */
.L_x_8:
[----:B------:R-:W-:Y:S02]  /*0550*/  ISETP.GE.AND P0, PT, R0, R13, PT ;  /* 0x0000000d0000720c */ /* 0x000fe40003f06270 */
[----:B------:R-:W-:-:S13]  /*0560*/  ISETP.LT.AND P1, PT, R3, R10, PT ;  /* 0x0000000a0300720c */ /* 0x000fda0003f21270 */
[----:B------:R-:W-:Y:S05]  /*0570*/  @!P0 BRA P1, `(.L_x_10) ;  /* 0xfffffffc00b48947 */ /* 0x000fea000083ffff */
.L_x_7:
[----:B------:R-:W-:Y:S05]  /*0580*/  BSYNC.RECONVERGENT B0 ;  /* 0x0000000000007941 */ /* 0x000fea0003800200 */
.L_x_6:
[----:B------:R-:W0:Y:S01]  /*0590*/  LDC.64 R12, c[0x0][0x390] ;  /* 0x0000e400ff0c7b82 */ /* 0x000e220000000a00 */
[----:B------:R-:W-:Y:S01]  /*05a0*/  MOV R8, 0x0 ;  /* 0x0000000000087802 */ /* 0x000fe20000000f00 */
[----:B------:R-:W1:Y:S01]  /*05b0*/  LDCU.64 UR4, c[0x4][0x8] ;  /* 0x01000100ff0477ac */ /* 0x000e620008000a00 */
[----:B0-----:R-:W-:-:S05]  /*05c0*/  IMAD.WIDE R12, R23, 0x4, R12 ;  /* 0x00000004170c7825 */ /* 0x001fca00078e020c */
[----:B------:R-:W2:Y:S01]  /*05d0*/  LDG.E R10, desc[UR36][R12.64] ;  /* 0x000000240c0a7981 */ /* 0x000ea2000c1e1900 */
[----:B------:R-:W0:Y:S01]  /*05e0*/  LDC.64 R8, c[0x4][R8] ;  /* 0x0100000008087b82 */ /* 0x000e220000000a00 */
[----:B-1----:R-:W-:Y:S02]  /*05f0*/  IMAD.U32 R4, RZ, RZ, UR4 ;  /* 0x00000004ff047e24 */ /* 0x002fe4000f8e00ff */
[----:B------:R1:W-:Y:S01]  /*0600*/  STL [R1+0x8], R22 ;  /* 0x0000081601007387 */ /* 0x0003e20000100800 */
[----:B------:R-:W-:Y:S02]  /*0610*/  IMAD.U32 R5, RZ, RZ, UR5 ;  /* 0x00000005ff057e24 */ /* 0x000fe4000f8e00ff */
[----:B------:R-:W-:Y:S02]  /*0620*/  IMAD.MOV.U32 R6, RZ, RZ, R18 ;  /* 0x000000ffff067224 */ /* 0x000fe400078e0012 */
[----:B------:R-:W-:Y:S01]  /*0630*/  IMAD.MOV.U32 R7, RZ, RZ, R2 ;  /* 0x000000ffff077224 */ /* 0x000fe200078e0002 */
[----:B0-2---:R1:W-:Y:S06]  /*0640*/  STL.64 [R1], R10 ;  /* 0x0000000a01007387 */ /* 0x0053ec0000100a00 */
[----:B------:R-:W-:-:S07]  /*0650*/  LEPC R20, `(.L_x_11) ;  /* 0x000000001014794e */ /* 0x000fce0000000000 */
[----:B-1----:R-:W-:Y:S05]  /*0660*/  CALL.ABS.NOINC R8 ;  /* 0x0000000008007343 */ /* 0x002fea0003c00000 */
.L_x_11:
[----:B------:R-:W0:Y:S01]  /*0670*/  S2R R0, SR_LANEID ;  /* 0x0000000000007919 */ /* 0x000e220000000000 */
[----:B------:R-:W1:Y:S08]  /*0680*/  REDUX.SUM UR5, R22 ;  /* 0x00000000160573c4 */ /* 0x000e70000000c000 */
[----:B------:R-:W2:Y:S01]  /*0690*/  LDC.64 R4, c[0x0][0x3a8] ;  /* 0x0000ea00ff047b82 */ /* 0x000ea20000000a00 */
[----:B------:R-:W-:-:S02]  /*06a0*/  VOTEU.ANY UR4, UPT, PT ;  /* 0x0000000000047886 */ /* 0x000fc400038e0100 */
[----:B------:R-:W-:Y:S01]  /*06b0*/  UFLO.U32 UR4, UR4 ;  /* 0x00000004000472bd */ /* 0x000fe200080e0000 */
[----:B-1----:R-:W-:-:S05]  /*06c0*/  IMAD.U32 R3, RZ, RZ, UR5 ;  /* 0x00000005ff037e24 */ /* 0x002fca000f8e00ff */
[----:B0-----:R-:W-:-:S13]  /*06d0*/  ISETP.EQ.U32.AND P0, PT, R0, UR4, PT ;  /* 0x0000000400007c0c */ /* 0x001fda000bf02070 */
[----:B--2---:R0:W-:Y:S04]  /*06e0*/  @P0 REDG.E.ADD.STRONG.GPU desc[UR36][R4.64], R3 ;  /* 0x000000030400098e */ /* 0x0041e8000c12e124 */
[----:B------:R-:W2:Y:S01]  /*06f0*/  LDG.E R10, desc[UR36][R16.64+0x4] ;  /* 0x00000424100a7981 */ /* 0x000ea2000c1e1900 */
[----:B------:R-:W-:-:S04]  /*0700*/  IADD3 R19, PT, PT, R19, 0x1, RZ ;  /* 0x0000000113137810 */ /* 0x000fc80007ffe0ff */
[----:B--2---:R-:W-:-:S13]  /*0710*/  ISETP.GE.AND P0, PT, R19, R10, PT ;  /* 0x0000000a1300720c */ /* 0x004fda0003f06270 */
[----:B0-----:R-:W-:Y:S05]  /*0720*/  @!P0 BRA `(.L_x_12) ;  /* 0xfffffff800948947 */ /* 0x001fea000383ffff */
[----:B------:R-:W-:Y:S05]  /*0730*/  EXIT ;  /* 0x000000000000794d */ /* 0x000fea0003800000 */
.L_x_0:
[----:B------:R-:W-:-:S05]  /*0740*/  VIADD R25, R25, -UR38 ;  /* 0x8000002619197c36 */ /* 0x000fca0008000000 */
[C---:B------:R-:W-:Y:S02]  /*0750*/  LOP3.LUT R24, R25.reuse, 0xfffffff0, RZ, 0xc0, !PT ;  /* 0xfffffff019187812 */ /* 0x040fe400078ec0ff */
[C---:B------:R-:W-:Y:S02]  /*0760*/  LOP3.LUT R27, R25.reuse, 0xf, RZ, 0xc0, !PT ;  /* 0x0000000f191b7812 */ /* 0x040fe400078ec0ff */
[C---:B------:R-:W-:Y:S01]  /*0770*/  LOP3.LUT R26, R25.reuse, 0x7, RZ, 0xc0, !PT ;  /* 0x00000007191a7812 */ /* 0x040fe200078ec0ff */
[----:B------:R-:W-:Y:S01]  /*0780*/  IMAD.MOV R24, RZ, RZ, -R24 ;  /* 0x000000ffff187224 */ /* 0x000fe200078e0a18 */
[----:B------:R-:W-:-:S07]  /*0790*/  LOP3.LUT R25, R25, 0x3, RZ, 0xc0, !PT ;  /* 0x0000000319197812 */ /* 0x000fce00078ec0ff */
.L_x_30:
[----:B------:R-:W0:Y:S01]  /*07a0*/  LDC.64 R16, c[0x0][0x388] ;  /* 0x0000e200ff107b82 */ /* 0x000e220000000a00 */
[----:B------:R-:W1:Y:S07]  /*07b0*/  LDCU UR4, c[0x0][0x398] ;  /* 0x00007300ff0477ac */ /* 0x000e6e0008000800 */
[----:B------:R-:W2:Y:S01]  /*07c0*/  LDC.64 R4, c[0x0][0x380] ;  /* 0x0000e000ff047b82 */ /* 0x000ea20000000a00 */
[----:B0-----:R-:W-:-:S05]  /*07d0*/  IMAD.WIDE R6, R23, 0x4, R16 ;  /* 0x0000000417067825 */ /* 0x001fca00078e0210 */
[----:B------:R0:W5:Y:S01]  /*07e0*/  LDG.E R3, desc[UR36][R6.64] ;  /* 0x0000002406037981 */ /* 0x000162000c1e1900 */
[----:B--2---:R-:W-:-:S05]  /*07f0*/  IMAD.WIDE R4, R19, 0x4, R4 ;  /* 0x0000000413047825 */ /* 0x004fca00078e0204 */
[----:B------:R0:W5:Y:S01]  /*0800*/  LDG.E R11, desc[UR36][R4.64] ;  /* 0x00000024040b7981 */ /* 0x000162000c1e1900 */
[----:B-1----:R-:W-:-:S04]  /*0810*/  IADD3 R0, PT, PT, -R23, UR4, RZ ;  /* 0x0000000417007c10 */ /* 0x002fc8000fffe1ff */
[----:B------:R-:W-:Y:S01]  /*0820*/  ISETP.GE.AND P0, PT, R0, 0x2, PT ;  /* 0x000000020000780c */ /* 0x000fe20003f06270 */
[----:B------:R-:W-:Y:S05]  /*0830*/  YIELD ;  /* 0x0000000000007946 */ /* 0x000fea0003800000 */
[----:B------:R-:W-:Y:S07]  /*0840*/  BSSY.RECONVERGENT B0, `(.L_x_13) ;  /* 0x000009f000007945 */ /* 0x000fee0003800200 */
[----:B0-----:R-:W-:Y:S05]  /*0850*/  @!P0 BRA `(.L_x_14) ;  /* 0x00000000005c8947 */ /* 0x001fea0003800000 */
[----:B------:R-:W0:Y:S01]  /*0860*/  LDC.64 R4, c[0x0][0x390] ;  /* 0x0000e400ff047b82 */ /* 0x000e220000000a00 */
[----:B------:R-:W1:Y:S01]  /*0870*/  LDCU UR4, c[0x0][0x398] ;  /* 0x00007300ff0477ac */ /* 0x000e620008000800 */
[----:B------:R-:W-:Y:S02]  /*0880*/  IMAD.MOV.U32 R9, RZ, RZ, R23 ;  /* 0x000000ffff097224 */ /* 0x000fe400078e0017 */
[----:B-1----:R-:W-:-:S07]  /*0890*/  IMAD.U32 R0, RZ, RZ, UR4 ;  /* 0x00000004ff007e24 */ /* 0x002fce000f8e00ff */
.L_x_18:
        /* <DEDUP_REMOVED lines=14> */
.L_x_16:
[----:B------:R-:W-:Y:S05]  /*0980*/  BSYNC.RELIABLE B1 ;  /* 0x0000000000017941 */ /* 0x000fea0003800100 */
.L_x_15:
[--C-:B------:R-:W-:Y:S02]  /*0990*/  IMAD.IADD R6, R0, 0x1, -R13.reuse ;  /* 0x0000000100067824 */ /* 0x100fe400078e0a0d */
[----:B------:R-:W-:-:S03]  /*09a0*/  IMAD.MOV.U32 R9, RZ, RZ, R13 ;  /* 0x000000ffff097224 */ /* 0x000fc600078e000d */
[----:B------:R-:W-:-:S13]  /*09b0*/  ISETP.GT.AND P0, PT, R6, 0x1, PT ;  /* 0x000000010600780c */ /* 0x000fda0003f04270 */
[----:B------:R-:W-:Y:S05]  /*09c0*/  @P0 BRA `(.L_x_18) ;  /* 0xfffffffc00b40947 */ /* 0x000fea000383ffff */
.L_x_14:
[----:B------:R-:W0:Y:S01]  /*09d0*/  LDCU.64 UR4, c[0x0][0x398] ;  /* 0x00007300ff0477ac */ /* 0x000e220008000a00 */
[----:B------:R-:W-:Y:S01]  /*09e0*/  ISETP.NE.AND P0, PT, R27, RZ, PT ;  /* 0x000000ff1b00720c */ /* 0x000fe20003f05270 */
[----:B------:R-:W-:Y:S01]  /*09f0*/  IMAD.MOV.U32 R7, RZ, RZ, RZ ;  /* 0x000000ffff077224 */ /* 0x000fe200078e00ff */
[----:B------:R-:W1:Y:S01]  /*0a00*/  LDCU UR6, c[0x0][0x398] ;  /* 0x00007300ff0677ac */ /* 0x000e620008000800 */
[----:B0-----:R-:W-:-:S04]  /*0a10*/  UIADD3 UR4, UPT, UPT, UR4, -UR5, URZ ;  /* 0x8000000504047290 */ /* 0x001fc8000fffe0ff */
[----:B------:R-:W-:Y:S01]  /*0a20*/  UISETP.GT.U32.AND UP0, UPT, UR4, -0x10, UPT ;  /* 0xfffffff00400788c */ /* 0x000fe2000bf04070 */
[----:B-1----:R-:W-:-:S08]  /*0a30*/  IMAD.U32 R0, RZ, RZ, UR6 ;  /* 0x00000006ff007e24 */ /* 0x002fd0000f8e00ff */
[----:B------:R-:W-:Y:S05]  /*0a40*/  BRA.U UP0, `(.L_x_19) ;  /* 0x0000000100ec7547 */ /* 0x000fea000b800000 */
[----:B------:R-:W-:Y:S01]  /*0a50*/  BSSY.RECONVERGENT B1, `(.L_x_19) ;  /* 0x000003a000017945 */ /* 0x000fe20003800200 */
[----:B------:R-:W-:Y:S02]  /*0a60*/  IMAD.MOV.U32 R7, RZ, RZ, RZ ;  /* 0x000000ffff077224 */ /* 0x000fe400078e00ff */
[----:B------:R-:W-:Y:S02]  /*0a70*/  IMAD.MOV.U32 R6, RZ, RZ, R24 ;  /* 0x000000ffff067224 */ /* 0x000fe400078e0018 */
[----:B------:R-:W-:-:S07]  /*0a80*/  IMAD.U32 R0, RZ, RZ, UR6 ;  /* 0x00000006ff007e24 */ /* 0x000fce000f8e00ff */
.L_x_20:
[----:B------:R-:W0:Y:S02]  /*0a90*/  LDC.64 R4, c[0x0][0x390] ;  /* 0x0000e400ff047b82 */ /* 0x000e240000000a00 */
[----:B0-----:R-:W-:-:S05]  /*0aa0*/  IMAD.WIDE R4, R0, 0x4, R4 ;  /* 0x0000000400047825 */ /* 0x001fca00078e0204 */
[----:B------:R-:W2:Y:S04]  /*0ab0*/  LDG.E R20, desc[UR36][R4.64] ;  /* 0x0000002404147981 */ /* 0x000ea8000c1e1900 */
[----:B------:R-:W3:Y:S04]  /*0ac0*/  LDG.E R28, desc[UR36][R4.64+0x4] ;  /* 0x00000424041c7981 */ /* 0x000ee8000c1e1900 */
[----:B------:R-:W4:Y:S04]  /*0ad0*/  LDG.E R9, desc[UR36][R4.64+0x8] ;  /* 0x0000082404097981 */ /* 0x000f28000c1e1900 */
[----:B------:R-:W4:Y:S04]  /*0ae0*/  LDG.E R13, desc[UR36][R4.64+0xc] ;  /* 0x00000c24040d7981 */ /* 0x000f28000c1e1900 */
[----:B------:R-:W4:Y:S04]  /*0af0*/  LDG.E R22, desc[UR36][R4.64+0x10] ;  /* 0x0000102404167981 */ /* 0x000f28000c1e1900 */
[----:B------:R-:W4:Y:S04]  /*0b00*/  LDG.E R14, desc[UR36][R4.64+0x14] ;  /* 0x00001424040e7981 */ /* 0x000f28000c1e1900 */
[----:B------:R-:W4:Y:S04]  /*0b10*/  LDG.E R8, desc[UR36][R4.64+0x18] ;  /* 0x0000182404087981 */ /* 0x000f28000c1e1900 */
[----:B------:R-:W4:Y:S04]  /*0b20*/  LDG.E R12, desc[UR36][R4.64+0x1c] ;  /* 0x00001c24040c7981 */ /* 0x000f28000c1e1900 */
[----:B------:R-:W4:Y:S01]  /*0b30*/  LDG.E R15, desc[UR36][R4.64+0x3c] ;  /* 0x00003c24040f7981 */ /* 0x000f22000c1e1900 */
[----:B--2--5:R-:W-:-:S03]  /*0b40*/  ISETP.NE.AND P1, PT, R20, R11, PT ;  /* 0x0000000b1400720c */ /* 0x024fc60003f25270 */
[----:B------:R-:W2:Y:S01]  /*0b50*/  LDG.E R20, desc[UR36][R4.64+0x20] ;  /* 0x0000202404147981 */ /* 0x000ea2000c1e1900 */
[----:B---3--:R-:W-:-:S03]  /*0b60*/  ISETP.NE.AND P4, PT, R28, R11, PT ;  /* 0x0000000b1c00720c */ /* 0x008fc60003f85270 */
[----:B------:R-:W3:Y:S01]  /*0b70*/  LDG.E R28, desc[UR36][R4.64+0x24] ;  /* 0x00002424041c7981 */ /* 0x000ee2000c1e1900 */
[----:B----4-:R-:W-:-:S03]  /*0b80*/  ISETP.NE.AND P5, PT, R9, R11, PT ;  /* 0x0000000b0900720c */ /* 0x010fc60003fa5270 */
[----:B------:R-:W4:Y:S01]  /*0b90*/  LDG.E R9, desc[UR36][R4.64+0x28] ;  /* 0x0000282404097981 */ /* 0x000f22000c1e1900 */
[----:B------:R-:W-:-:S03]  /*0ba0*/  ISETP.NE.AND P6, PT, R13, R11, PT ;  /* 0x0000000b0d00720c */ /* 0x000fc60003fc5270 */
[----:B------:R-:W4:Y:S01]  /*0bb0*/  LDG.E R13, desc[UR36][R4.64+0x2c] ;  /* 0x00002c24040d7981 */ /* 0x000f22000c1e1900 */
[----:B------:R-:W-:Y:S02]  /*0bc0*/  SEL R7, R0, R7, !P1 ;  /* 0x0000000700077207 */ /* 0x000fe40004800000 */
[-C--:B------:R-:W-:Y:S02]  /*0bd0*/  ISETP.NE.AND P3, PT, R22, R11.reuse, PT ;  /* 0x0000000b1600720c */ /* 0x080fe40003f65270 */
[----:B------:R-:W4:Y:S01]  /*0be0*/  LDG.E R22, desc[UR36][R4.64+0x30] ;  /* 0x0000302404167981 */ /* 0x000f22000c1e1900 */
[----:B------:R-:W-:-:S03]  /*0bf0*/  ISETP.NE.AND P2, PT, R14, R11, PT ;  /* 0x0000000b0e00720c */ /* 0x000fc60003f45270 */
[----:B------:R-:W4:Y:S01]  /*0c00*/  LDG.E R14, desc[UR36][R4.64+0x34] ;  /* 0x00003424040e7981 */ /* 0x000f22000c1e1900 */
[----:B------:R-:W-:-:S03]  /*0c10*/  ISETP.NE.AND P1, PT, R8, R11, PT ;  /* 0x0000000b0800720c */ /* 0x000fc60003f25270 */
[----:B------:R-:W4:Y:S01]  /*0c20*/  LDG.E R8, desc[UR36][R4.64+0x38] ;  /* 0x0000382404087981 */ /* 0x000f22000c1e1900 */
[C---:B------:R-:W-:Y:S01]  /*0c30*/  @!P4 IADD3 R7, PT, PT, R0.reuse, 0x1, RZ ;  /* 0x000000010007c810 */ /* 0x040fe20007ffe0ff */
[----:B------:R-:W-:Y:S01]  /*0c40*/  @!P5 VIADD R7, R0, 0x2 ;  /* 0x000000020007d836 */ /* 0x000fe20000000000 */
[----:B------:R-:W-:Y:S01]  /*0c50*/  ISETP.NE.AND P4, PT, R12, R11, PT ;  /* 0x0000000b0c00720c */ /* 0x000fe20003f85270 */
[C---:B------:R-:W-:Y:S02]  /*0c60*/  @!P6 VIADD R7, R0.reuse, 0x3 ;  /* 0x000000030007e836 */ /* 0x040fe40000000000 */
[C---:B------:R-:W-:Y:S02]  /*0c70*/  @!P3 VIADD R7, R0.reuse, 0x4 ;  /* 0x000000040007b836 */ /* 0x040fe40000000000 */
[C---:B------:R-:W-:Y:S02]  /*0c80*/  @!P2 VIADD R7, R0.reuse, 0x5 ;  /* 0x000000050007a836 */ /* 0x040fe40000000000 */
[----:B------:R-:W-:-:S06]  /*0c90*/  @!P1 VIADD R7, R0, 0x6 ;  /* 0x0000000600079836 */ /* 0x000fcc0000000000 */
[----:B------:R-:W-:Y:S02]  /*0ca0*/  @!P4 VIADD R7, R0, 0x7 ;  /* 0x000000070007c836 */ /* 0x000fe40000000000 */
[----:B------:R-:W-:Y:S01]  /*0cb0*/  VIADD R6, R6, 0x10 ;  /* 0x0000001006067836 */ /* 0x000fe20000000000 */
[-C--:B--2---:R-:W-:Y:S02]  /*0cc0*/  ISETP.NE.AND P3, PT, R20, R11.reuse, PT ;  /* 0x0000000b1400720c */ /* 0x084fe40003f65270 */
[-C--:B---3--:R-:W-:Y:S02]  /*0cd0*/  ISETP.NE.AND P2, PT, R28, R11.reuse, PT ;  /* 0x0000000b1c00720c */ /* 0x088fe40003f45270 */
[-C--:B----4-:R-:W-:Y:S02]  /*0ce0*/  ISETP.NE.AND P1, PT, R9, R11.reuse, PT ;  /* 0x0000000b0900720c */ /* 0x090fe40003f25270 */
[----:B------:R-:W-:-:S07]  /*0cf0*/  ISETP.NE.AND P4, PT, R13, R11, PT ;  /* 0x0000000b0d00720c */ /* 0x000fce0003f85270 */
[----:B------:R-:W-:Y:S01]  /*0d00*/  @!P3 VIADD R7, R0, 0x8 ;  /* 0x000000080007b836 */ /* 0x000fe20000000000 */
[-C--:B------:R-:W-:Y:S02]  /*0d10*/  ISETP.NE.AND P3, PT, R22, R11.reuse, PT ;  /* 0x0000000b1600720c */ /* 0x080fe40003f65270 */
[----:B------:R-:W-:Y:S02]  /*0d20*/  @!P2 IADD3 R7, PT, PT, R0, 0x9, RZ ;  /* 0x000000090007a810 */ /* 0x000fe40007ffe0ff */
[-C--:B------:R-:W-:Y:S01]  /*0d30*/  ISETP.NE.AND P2, PT, R14, R11.reuse, PT ;  /* 0x0000000b0e00720c */ /* 0x080fe20003f45270 */
[----:B------:R-:W-:Y:S01]  /*0d40*/  @!P1 VIADD R7, R0, 0xa ;  /* 0x0000000a00079836 */ /* 0x000fe20000000000 */
[----:B------:R-:W-:Y:S01]  /*0d50*/  ISETP.NE.AND P1, PT, R8, R11, PT ;  /* 0x0000000b0800720c */ /* 0x000fe20003f25270 */
[----:B------:R-:W-:-:S06]  /*0d60*/  @!P4 VIADD R7, R0, 0xb ;  /* 0x0000000b0007c836 */ /* 0x000fcc0000000000 */
[----:B------:R-:W-:Y:S01]  /*0d70*/  @!P3 VIADD R7, R0, 0xc ;  /* 0x0000000c0007b836 */ /* 0x000fe20000000000 */
[----:B------:R-:W-:-:S03]  /*0d80*/  ISETP.NE.AND P4, PT, R15, R11, PT ;  /* 0x0000000b0f00720c */ /* 0x000fc60003f85270 */
[C---:B------:R-:W-:Y:S02]  /*0d90*/  @!P2 VIADD R7, R0.reuse, 0xd ;  /* 0x0000000d0007a836 */ /* 0x040fe40000000000 */
[----:B------:R-:W-:Y:S01]  /*0da0*/  @!P1 VIADD R7, R0, 0xe ;  /* 0x0000000e00079836 */ /* 0x000fe20000000000 */
[----:B------:R-:W-:-:S07]  /*0db0*/  ISETP.NE.AND P1, PT, R6, RZ, PT ;  /* 0x000000ff0600720c */ /* 0x000fce0003f25270 */
[C---:B------:R-:W-:Y:S01]  /*0dc0*/  @!P4 VIADD R7, R0.reuse, 0xf ;  /* 0x0000000f0007c836 */ /* 0x040fe20000000000 */
[----:B------:R-:W-:-:S05]  /*0dd0*/  IADD3 R0, PT, PT, R0, 0x10, RZ ;  /* 0x0000001000007810 */ /* 0x000fca0007ffe0ff */
[----:B------:R-:W-:Y:S05]  /*0de0*/  @P1 BRA `(.L_x_20) ;  /* 0xfffffffc00281947 */ /* 0x000fea000383ffff */
[----:B------:R-:W-:Y:S05]  /*0df0*/  BSYNC.RECONVERGENT B1 ;  /* 0x0000000000017941 */ /* 0x000fea0003800200 */
.L_x_19:
[----:B------:R-:W-:Y:S05]  /*0e00*/  @!P0 BRA `(.L_x_17) ;  /* 0x0000000400088947 */ /* 0x000fea0003800000 */
[----:B------:R-:W-:Y:S01]  /*0e10*/  VIADD R4, R27, 0xffffffff ;  /* 0xffffffff1b047836 */ /* 0x000fe20000000000 */
[----:B------:R-:W-:-:S04]  /*0e20*/  ISETP.NE.AND P0, PT, R26, RZ, PT ;  /* 0x000000ff1a00720c */ /* 0x000fc80003f05270 */
[----:B------:R-:W-:-:S13]  /*0e30*/  ISETP.GE.U32.AND P1, PT, R4, 0x7, PT ;  /* 0x000000070400780c */ /* 0x000fda0003f26070 */
[----:B------:R-:W-:Y:S05]  /*0e40*/  @!P1 BRA `(.L_x_21) ;  /* 0x00000000006c9947 */ /* 0x000fea0003800000 */
        /* <DEDUP_REMOVED lines=9> */
[----:B------:R-:W4:Y:S01]  /*0ee0*/  LDG.E R9, desc[UR36][R4.64+0x1c] ;  /* 0x00001c2404097981 */ /* 0x000f22000c1e1900 */
[----:B--2--5:R-:W-:-:S02]  /*0ef0*/  ISETP.NE.AND P3, PT, R8, R11, PT ;  /* 0x0000000b0800720c */ /* 0x024fc40003f65270 */
[-C--:B---3--:R-:W-:Y:S02]  /*0f00*/  ISETP.NE.AND P4, PT, R12, R11.reuse, PT ;  /* 0x0000000b0c00720c */ /* 0x088fe40003f85270 */
[-C--:B----4-:R-:W-:Y:S02]  /*0f10*/  ISETP.NE.AND P1, PT, R14, R11.reuse, PT ;  /* 0x0000000b0e00720c */ /* 0x090fe40003f25270 */
[----:B------:R-:W-:-:S04]  /*0f20*/  ISETP.NE.AND P2, PT, R6, R11, PT ;  /* 0x0000000b0600720c */ /* 0x000fc80003f45270 */
[----:B------:R-:W-:-:S03]  /*0f30*/  SEL R7, R0, R7, !P2 ;  /* 0x0000000700077207 */ /* 0x000fc60005000000 */
[----:B------:R-:W-:Y:S01]  /*0f40*/  @!P3 VIADD R7, R0, 0x1 ;  /* 0x000000010007b836 */ /* 0x000fe20000000000 */
[-C--:B------:R-:W-:Y:S01]  /*0f50*/  ISETP.NE.AND P2, PT, R20, R11.reuse, PT ;  /* 0x0000000b1400720c */ /* 0x080fe20003f45270 */
[----:B------:R-:W-:Y:S01]  /*0f60*/  @!P4 VIADD R7, R0, 0x2 ;  /* 0x000000020007c836 */ /* 0x000fe20000000000 */
[-C--:B------:R-:W-:Y:S01]  /*0f70*/  ISETP.NE.AND P3, PT, R22, R11.reuse, PT ;  /* 0x0000000b1600720c */ /* 0x080fe20003f65270 */
[----:B------:R-:W-:Y:S01]  /*0f80*/  @!P1 VIADD R7, R0, 0x3 ;  /* 0x0000000300079836 */ /* 0x000fe20000000000 */
[-C--:B------:R-:W-:Y:S02]  /*0f90*/  ISETP.NE.AND P4, PT, R28, R11.reuse, PT ;  /* 0x0000000b1c00720c */ /* 0x080fe40003f85270 */
[----:B------:R-:W-:-:S07]  /*0fa0*/  ISETP.NE.AND P1, PT, R9, R11, PT ;  /* 0x0000000b0900720c */ /* 0x000fce0003f25270 */
[C---:B------:R-:W-:Y:S02]  /*0fb0*/  @!P2 VIADD R7, R0.reuse, 0x4 ;  /* 0x000000040007a836 */ /* 0x040fe40000000000 */
[C---:B------:R-:W-:Y:S02]  /*0fc0*/  @!P3 VIADD R7, R0.reuse, 0x5 ;  /* 0x000000050007b836 */ /* 0x040fe40000000000 */
[C---:B------:R-:W-:Y:S02]  /*0fd0*/  @!P4 VIADD R7, R0.reuse, 0x6 ;  /* 0x000000060007c836 */ /* 0x040fe40000000000 */
[C---:B------:R-:W-:Y:S01]  /*0fe0*/  @!P1 IADD3 R7, PT, PT, R0.reuse, 0x7, RZ ;  /* 0x0000000700079810 */ /* 0x040fe20007ffe0ff */
[----:B------:R-:W-:-:S07]  /*0ff0*/  VIADD R0, R0, 0x8 ;  /* 0x0000000800007836 */ /* 0x000fce0000000000 */
.L_x_21:
        /* <DEDUP_REMOVED lines=10> */
[----:B------:R-:W4:Y:S01]  /*10a0*/  LDG.E R6, desc[UR36][R4.64] ;  /* 0x0000002404067981 */ /* 0x000f22000c1e1900 */
[----:B--2--5:R-:W-:-:S02]  /*10b0*/  ISETP.NE.AND P2, PT, R8, R11, PT ;  /* 0x0000000b0800720c */ /* 0x024fc40003f45270 */
[-C--:B---3--:R-:W-:Y:S02]  /*10c0*/  ISETP.NE.AND P3, PT, R12, R11.reuse, PT ;  /* 0x0000000b0c00720c */ /* 0x088fe40003f65270 */
[-C--:B----4-:R-:W-:Y:S02]  /*10d0*/  ISETP.NE.AND P4, PT, R14, R11.reuse, PT ;  /* 0x0000000b0e00720c */ /* 0x090fe40003f85270 */
[----:B------:R-:W-:-:S04]  /*10e0*/  ISETP.NE.AND P0, PT, R6, R11, PT ;  /* 0x0000000b0600720c */ /* 0x000fc80003f05270 */
[----:B------:R-:W-:-:S03]  /*10f0*/  SEL R7, R0, R7, !P0 ;  /* 0x0000000700077207 */ /* 0x000fc60004000000 */
[C---:B------:R-:W-:Y:S02]  /*1100*/  @!P2 VIADD R7, R0.reuse, 0x1 ;  /* 0x000000010007a836 */ /* 0x040fe40000000000 */
[C---:B------:R-:W-:Y:S02]  /*1110*/  @!P3 VIADD R7, R0.reuse, 0x2 ;  /* 0x000000020007b836 */ /* 0x040fe40000000000 */
[C---:B------:R-:W-:Y:S02]  /*1120*/  @!P4 VIADD R7, R0.reuse, 0x3 ;  /* 0x000000030007c836 */ /* 0x040fe40000000000 */
[----:B------:R-:W-:-:S07]  /*1130*/  VIADD R0, R0, 0x4 ;  /* 0x0000000400007836 */ /* 0x000fce0000000000 */
.L_x_22:
[----:B------:R-:W-:Y:S05]  /*1140*/  @!P1 BRA `(.L_x_17) ;  /* 0x0000000000389947 */ /* 0x000fea0003800000 */
[----:B------:R-:W0:Y:S02]  /*1150*/  LDC.64 R4, c[0x0][0x390] ;  /* 0x0000e400ff047b82 */ /* 0x000e240000000a00 */
[----:B0-----:R-:W-:-:S05]  /*1160*/  IMAD.WIDE R4, R0, 0x4, R4 ;  /* 0x0000000400047825 */ /* 0x001fca00078e0204 */
[----:B------:R-:W2:Y:S01]  /*1170*/  LDG.E R6, desc[UR36][R4.64] ;  /* 0x0000002404067981 */ /* 0x000ea2000c1e1900 */
[----:B------:R-:W-:Y:S02]  /*1180*/  ISETP.NE.AND P1, PT, R25, 0x1, PT ;  /* 0x000000011900780c */ /* 0x000fe40003f25270 */
[----:B--2--5:R-:W-:-:S04]  /*1190*/  ISETP.NE.AND P0, PT, R6, R11, PT ;  /* 0x0000000b0600720c */ /* 0x024fc80003f05270 */
[----:B------:R-:W-:-:S07]  /*11a0*/  SEL R7, R0, R7, !P0 ;  /* 0x0000000700077207 */ /* 0x000fce0004000000 */
[----:B------:R-:W-:Y:S05]  /*11b0*/  @!P1 BRA `(.L_x_17) ;  /* 0x00000000001c9947 */ /* 0x000fea0003800000 */
[----:B------:R-:W-:Y:S01]  /*11c0*/  ISETP.NE.AND P1, PT, R25, 0x2, PT ;  /* 0x000000021900780c */ /* 0x000fe20003f25270 */
[----:B------:R-:W2:-:S12]  /*11d0*/  LDG.E R6, desc[UR36][R4.64+0x4] ;  /* 0x0000042404067981 */ /* 0x000e98000c1e1900 */
[----:B------:R-:W3:Y:S01]  /*11e0*/  @P1 LDG.E R8, desc[UR36][R4.64+0x8] ;  /* 0x0000082404081981 */ /* 0x000ee2000c1e1900 */
[-C--:B--2---:R-:W-:Y:S02]  /*11f0*/  ISETP.NE.AND P0, PT, R6, R11.reuse, PT ;  /* 0x0000000b0600720c */ /* 0x084fe40003f05270 */
[----:B---3--:R-:W-:-:S11]  /*1200*/  ISETP.NE.OR P2, PT, R8, R11, !P1 ;  /* 0x0000000b0800720c */ /* 0x008fd60004f45670 */
[C---:B------:R-:W-:Y:S02]  /*1210*/  @!P0 VIADD R7, R0.reuse, 0x1 ;  /* 0x0000000100078836 */ /* 0x040fe40000000000 */
[----:B------:R-:W-:-:S07]  /*1220*/  @!P2 IADD3 R7, PT, PT, R0, 0x2, RZ ;  /* 0x000000020007a810 */ /* 0x000fce0007ffe0ff */
.L_x_17:
[----:B------:R-:W-:Y:S05]  /*1230*/  BSYNC.RECONVERGENT B0 ;  /* 0x0000000000007941 */ /* 0x000fea0003800200 */
.L_x_13:
        /* <DEDUP_REMOVED lines=11> */
.L_x_28:
[----:B0-----:R-:W-:-:S04]  /*12f0*/  IMAD.WIDE R6, R3, 0x4, R4 ;  /* 0x0000000403067825 */ /* 0x001fc800078e0204 */
[----:B------:R-:W-:Y:S02]  /*1300*/  IMAD.WIDE R8, R0, 0x4, R4 ;  /* 0x0000000400087825 */ /* 0x000fe400078e0204 */
[----:B------:R-:W2:Y:S04]  /*1310*/  LDG.E R6, desc[UR36][R6.64] ;  /* 0x0000002406067981 */ /* 0x000ea8000c1e1900 */
[----:B------:R-:W2:Y:S01]  /*1320*/  LDG.E R9, desc[UR36][R8.64] ;  /* 0x0000002408097981 */ /* 0x000ea2000c1e1900 */
[----:B------:R-:W-:Y:S01]  /*1330*/  BSSY.RECONVERGENT B1, `(.L_x_25) ;  /* 0x000000c000017945 */ /* 0x000fe20003800200 */
[----:B--2---:R-:W-:-:S13]  /*1340*/  ISETP.GE.AND P0, PT, R6, R9, PT ;  /* 0x000000090600720c */ /* 0x004fda0003f06270 */
[----:B------:R-:W-:Y:S05]  /*1350*/  @!P0 BRA `(.L_x_26) ;  /* 0x0000000000208947 */ /* 0x000fea0003800000 */
[----:B------:R-:W-:-:S13]  /*1360*/  ISETP.GE.AND P0, PT, R9, R6, PT ;  /* 0x000000060900720c */ /* 0x000fda0003f06270 */
[----:B------:R-:W-:-:S04]  /*1370*/  @P0 ISETP.NE.AND P1, PT, R6, R9, PT ;  /* 0x000000090600020c */ /* 0x000fc80003f25270 */
[----:B------:R-:W-:-:S05]  /*1380*/  @P0 SEL R7, RZ, 0x1, P1 ;  /* 0x00000001ff070807 */ /* 0x000fca0000800000 */
[--C-:B------:R-:W-:Y:S02]  /*1390*/  @P0 IMAD.IADD R0, R0, 0x1, R7.reuse ;  /* 0x0000000100000824 */ /* 0x100fe400078e0207 */
[--C-:B------:R-:W-:Y:S02]  /*13a0*/  @P0 IMAD.IADD R22, R22, 0x1, R7.reuse ;  /* 0x0000000116160824 */ /* 0x100fe400078e0207 */
[----:B------:R-:W-:Y:S02]  /*13b0*/  @P0 IMAD.IADD R3, R3, 0x1, R7 ;  /* 0x0000000103030824 */ /* 0x000fe400078e0207 */
[----:B------:R-:W-:Y:S01]  /*13c0*/  @!P0 VIADD R0, R0, 0x1 ;  /* 0x0000000100008836 */ /* 0x000fe20000000000 */
[----:B------:R-:W-:Y:S06]  /*13d0*/  BRA `(.L_x_27) ;  /* 0x0000000000047947 */ /* 0x000fec0003800000 */
.L_x_26:
[----:B------:R-:W-:-:S07]  /*13e0*/  VIADD R3, R3, 0x1 ;  /* 0x0000000103037836 */ /* 0x000fce0000000000 */
.L_x_27:
[----:B------:R-:W-:Y:S05]  /*13f0*/  BSYNC.RECONVERGENT B1 ;  /* 0x0000000000017941 */ /* 0x000fea0003800200 */
.L_x_25:
[----:B------:R-:W-:Y:S02]  /*1400*/  ISETP.GE.AND P0, PT, R0, R13, PT ;  /* 0x0000000d0000720c */ /* 0x000fe40003f06270 */
[----:B------:R-:W-:-:S13]  /*1410*/  ISETP.LT.AND P1, PT, R3, R10, PT ;  /* 0x0000000a0300720c */ /* 0x000fda0003f21270 */
[----:B------:R-:W-:Y:S05]  /*1420*/  @!P0 BRA P1, `(.L_x_28) ;  /* 0xfffffffc00b08947 */ /* 0x000fea000083ffff */
.L_x_24:
[----:B------:R-:W-:Y:S05]  /*1430*/  BSYNC.RECONVERGENT B0 ;  /* 0x0000000000007941 */ /* 0x000fea0003800200 */
.L_x_23:
[----:B------:R-:W0:Y:S01]  /*1440*/  LDC.64 R12, c[0x0][0x390] ;  /* 0x0000e400ff0c7b82 */ /* 0x000e220000000a00 */
[----:B------:R-:W-:Y:S01]  /*1450*/  MOV R8, 0x0 ;  /* 0x0000000000087802 */ /* 0x000fe20000000f00 */
[----:B------:R-:W1:Y:S01]  /*1460*/  LDCU.64 UR4, c[0x4][0x8] ;  /* 0x01000100ff0477ac */ /* 0x000e620008000a00 */
[----:B0-----:R-:W-:-:S05]  /*1470*/  IMAD.WIDE R12, R23, 0x4, R12 ;  /* 0x00000004170c7825 */ /* 0x001fca00078e020c */
[----:B------:R-:W2:Y:S01]  /*1480*/  LDG.E R10, desc[UR36][R12.64] ;  /* 0x000000240c0a7981 */ /* 0x000ea2000c1e1900 */
[----:B------:R-:W0:Y:S01]  /*1490*/  LDC.64 R8, c[0x4][R8] ;  /* 0x0100000008087b82 */ /* 0x000e220000000a00 */
[----:B-1----:R-:W-:Y:S01]  /*14a0*/  MOV R4, UR4 ;  /* 0x0000000400047c02 */ /* 0x002fe20008000f00 */
[----:B------:R-:W-:Y:S01]  /*14b0*/  IMAD.U32 R5, RZ, RZ, UR5 ;  /* 0x00000005ff057e24 */ /* 0x000fe2000f8e00ff */
[----:B------:R1:W-:Y:S01]  /*14c0*/  STL [R1+0x8], R22 ;  /* 0x0000081601007387 */ /* 0x0003e20000100800 */
[----:B------:R-:W-:Y:S02]  /*14d0*/  IMAD.MOV.U32 R6, RZ, RZ, R18 ;  /* 0x000000ffff067224 */ /* 0x000fe400078e0012 */
[----:B------:R-:W-:Y:S01]  /*14e0*/  IMAD.MOV.U32 R7, RZ, RZ, R2 ;  /* 0x000000ffff077224 */ /* 0x000fe200078e0002 */
[----:B0-2---:R1:W-:Y:S06]  /*14f0*/  STL.64 [R1], R10 ;  /* 0x0000000a01007387 */ /* 0x0053ec0000100a00 */
[----:B------:R-:W-:-:S07]  /*1500*/  LEPC R20, `(.L_x_29) ;  /* 0x000000001014794e */ /* 0x000fce0000000000 */
[----:B-1----:R-:W-:Y:S05]  /*1510*/  CALL.ABS.NOINC R8 ;  /* 0x0000000008007343 */ /* 0x002fea0003c00000 */
.L_x_29:
[----:B------:R-:W0:Y:S01]  /*1520*/  S2R R0, SR_LANEID ;  /* 0x0000000000007919 */ /* 0x000e220000000000 */
[----:B------:R-:W1:Y:S08]  /*1530*/  REDUX.SUM UR5, R22 ;  /* 0x00000000160573c4 */ /* 0x000e70000000c000 */
[----:B------:R-:W2:Y:S01]  /*1540*/  LDC.64 R4, c[0x0][0x3a8] ;  /* 0x0000ea00ff047b82 */ /* 0x000ea20000000a00 */
[----:B------:R-:W-:Y:S01]  /*1550*/  VOTEU.ANY UR4, UPT, PT ;  /* 0x0000000000047886 */ /* 0x000fe200038e0100 */
[----:B------:R-:W-:Y:S01]  /*1560*/  IMAD.WIDE R10, R23, 0x4, R16 ;  /* 0x00000004170a7825 */ /* 0x000fe200078e0210 */
[----:B------:R-:W-:-:S03]  /*1570*/  UFLO.U32 UR4, UR4 ;  /* 0x00000004000472bd */ /* 0x000fc600080e0000 */
[----:B-1----:R-:W-:-:S03]  /*1580*/  IMAD.U32 R3, RZ, RZ, UR5 ;  /* 0x00000005ff037e24 */ /* 0x002fc6000f8e00ff */
[----:B0-----:R-:W-:-:S13]  /*1590*/  ISETP.EQ.U32.AND P0, PT, R0, UR4, PT ;  /* 0x0000000400007c0c */ /* 0x001fda000bf02070 */
[----:B--2---:R0:W-:Y:S04]  /*15a0*/  @P0 REDG.E.ADD.STRONG.GPU desc[UR36][R4.64], R3 ;  /* 0x000000030400098e */ /* 0x0041e8000c12e124 */
[----:B------:R-:W2:Y:S01]  /*15b0*/  LDG.E R10, desc[UR36][R10.64+0x4] ;  /* 0x000004240a0a7981 */ /* 0x000ea2000c1e1900 */
[----:B------:R-:W-:-:S05]  /*15c0*/  VIADD R19, R19, 0x1 ;  /* 0x0000000113137836 */ /* 0x000fca0000000000 */
[----:B--2---:R-:W-:-:S13]  /*15d0*/  ISETP.GE.AND P0, PT, R19, R10, PT ;  /* 0x0000000a1300720c */ /* 0x004fda0003f06270 */
[----:B0-----:R-:W-:Y:S05]  /*15e0*/  @!P0 BRA `(.L_x_30) ;  /* 0xfffffff0006c8947 */ /* 0x001fea000383ffff */
[----:B------:R-:W-:Y:S05]  /*15f0*/  EXIT ;  /* 0x000000000000794d */ /* 0x000fea0003800000 */
.L_x_31:
[----:B------:R-:W-:-:S00]  /*1600*/  BRA `(.L_x_31) ;  /* 0xfffffffc00fc7947 */ /* 0x000fc0000383ffff */
[----:B------:R-:W-:-:S00]  /*1610*/  NOP ;  /* 0x0000000000007918 */ /* 0x000fc00000000000 */
        /* <DEDUP_REMOVED lines=14> */
.L_x_32:


//--------------------- .nv.global.init           --------------------------
	.section	.nv.global.init,"aw",@progbits
.nv.global.init:
	.type		$str,@object
	.size		$str,(.L_0 - $str)
$str:
        /*0000*/ 	.byte	0x0a, 0x20, 0x65, 0x64, 0x67, 0x65, 0x28, 0x25, 0x64, 0x20, 0x2c, 0x20, 0x25, 0x64, 0x29, 0x20
        /*0010*/ 	.byte	0x3a, 0x20, 0x25, 0x64, 0x00
.L_0:


//--------------------- .nv.shared.reserved.0     --------------------------
	.section	.nv.shared.reserved.0,"aw",@nobits
	.weak		__nv_reservedSMEM_offset_0_alias
	.size		__nv_reservedSMEM_offset_0_alias, 0, 64
	.other		__nv_reservedSMEM_offset_0_alias,@"STO_CUDA_RESERVED_SHARED STV_DEFAULT"
__nv_reservedSMEM_offset_0_alias:
	.zero		0
	.zero		64


//--------------------- .nv.constant0._Z13Find_TrianglePiS_S_iiiiS_ --------------------------
	.section	.nv.constant0._Z13Find_TrianglePiS_S_iiiiS_,"a",@progbits
	.sectionflags	@""
	.align	4
.nv.constant0._Z13Find_TrianglePiS_S_iiiiS_:
	.zero		944


//--------------------- SYMBOLS --------------------------

	.type		.nv.reservedSmem.offset0,@object
	.size		.nv.reservedSmem.offset0,0x4
	.type		vprintf,@function
